//
// Generated by NVIDIA NVVM Compiler
//
// Compiler Build ID: CL-36424714
// Cuda compilation tools, release 13.0, V13.0.88
// Based on NVVM 20.0.0
//

.version 9.0
.target sm_100
.address_size 64

	// .globl	_Z9stencilV1PiS_ii

.visible .entry _Z9stencilV1PiS_ii(
	.param .u64 .ptr .align 1 _Z9stencilV1PiS_ii_param_0,
	.param .u64 .ptr .align 1 _Z9stencilV1PiS_ii_param_1,
	.param .u32 _Z9stencilV1PiS_ii_param_2,
	.param .u32 _Z9stencilV1PiS_ii_param_3
)
{
	.reg .pred 	%p<10>;
	.reg .b16 	%rs<3>;
	.reg .b32 	%r<121>;
	.reg .b64 	%rd<15>;

	ld.param.u64 	%rd3, [_Z9stencilV1PiS_ii_param_0];
	ld.param.u64 	%rd2, [_Z9stencilV1PiS_ii_param_1];
	ld.param.u32 	%r36, [_Z9stencilV1PiS_ii_param_2];
	ld.param.u32 	%r35, [_Z9stencilV1PiS_ii_param_3];
	cvta.to.global.u64 	%rd1, %rd3;
	mov.u32 	%r37, %ntid.x;
	mov.u32 	%r38, %ctaid.x;
	mul.lo.s32 	%r1, %r37, %r38;
	mov.u32 	%r2, %tid.x;
	add.s32 	%r39, %r1, %r2;
	setp.lt.s32 	%p1, %r39, %r35;
	sub.s32 	%r40, %r36, %r35;
	setp.ge.s32 	%p2, %r39, %r40;
	or.pred  	%p3, %p1, %p2;
	@%p3 bra 	$L__BB0_12;
	setp.lt.s32 	%p4, %r35, 0;
	mov.b32 	%r112, 0;
	@%p4 bra 	$L__BB0_11;
	neg.s32 	%r111, %r35;
	shl.b32 	%r5, %r35, 1;
	setp.lt.u32 	%p5, %r35, 8;
	mov.b32 	%r112, 0;
	@%p5 bra 	$L__BB0_5;
	add.s32 	%r45, %r5, 1;
	and.b32  	%r46, %r45, -16;
	neg.s32 	%r108, %r46;
	sub.s32 	%r107, %r39, %r35;
	mov.b32 	%r112, 0;
$L__BB0_4:
	.pragma "nounroll";
	mul.wide.s32 	%rd4, %r107, 4;
	add.s64 	%rd5, %rd1, %rd4;
	ld.global.u32 	%r47, [%rd5];
	add.s32 	%r48, %r47, %r112;
	ld.global.u32 	%r49, [%rd5+4];
	add.s32 	%r50, %r49, %r48;
	ld.global.u32 	%r51, [%rd5+8];
	add.s32 	%r52, %r51, %r50;
	ld.global.u32 	%r53, [%rd5+12];
	add.s32 	%r54, %r53, %r52;
	ld.global.u32 	%r55, [%rd5+16];
	add.s32 	%r56, %r55, %r54;
	ld.global.u32 	%r57, [%rd5+20];
	add.s32 	%r58, %r57, %r56;
	ld.global.u32 	%r59, [%rd5+24];
	add.s32 	%r60, %r59, %r58;
	ld.global.u32 	%r61, [%rd5+28];
	add.s32 	%r62, %r61, %r60;
	ld.global.u32 	%r63, [%rd5+32];
	add.s32 	%r64, %r63, %r62;
	ld.global.u32 	%r65, [%rd5+36];
	add.s32 	%r66, %r65, %r64;
	ld.global.u32 	%r67, [%rd5+40];
	add.s32 	%r68, %r67, %r66;
	ld.global.u32 	%r69, [%rd5+44];
	add.s32 	%r70, %r69, %r68;
	ld.global.u32 	%r71, [%rd5+48];
	add.s32 	%r72, %r71, %r70;
	ld.global.u32 	%r73, [%rd5+52];
	add.s32 	%r74, %r73, %r72;
	ld.global.u32 	%r75, [%rd5+56];
	add.s32 	%r76, %r75, %r74;
	ld.global.u32 	%r77, [%rd5+60];
	add.s32 	%r112, %r77, %r76;
	add.s32 	%r111, %r111, 16;
	add.s32 	%r108, %r108, 16;
	add.s32 	%r107, %r107, 16;
	setp.ne.s32 	%p6, %r108, 0;
	@%p6 bra 	$L__BB0_4;
$L__BB0_5:
	and.b32  	%r78, %r5, 14;
	setp.lt.u32 	%p7, %r78, 7;
	@%p7 bra 	$L__BB0_7;
	add.s32 	%r79, %r111, %r39;
	mul.wide.s32 	%rd6, %r79, 4;
	add.s64 	%rd7, %rd1, %rd6;
	ld.global.u32 	%r80, [%rd7];
	add.s32 	%r81, %r80, %r112;
	ld.global.u32 	%r82, [%rd7+4];
	add.s32 	%r83, %r82, %r81;
	ld.global.u32 	%r84, [%rd7+8];
	add.s32 	%r85, %r84, %r83;
	ld.global.u32 	%r86, [%rd7+12];
	add.s32 	%r87, %r86, %r85;
	ld.global.u32 	%r88, [%rd7+16];
	add.s32 	%r89, %r88, %r87;
	ld.global.u32 	%r90, [%rd7+20];
	add.s32 	%r91, %r90, %r89;
	ld.global.u32 	%r92, [%rd7+24];
	add.s32 	%r93, %r92, %r91;
	ld.global.u32 	%r94, [%rd7+28];
	add.s32 	%r112, %r94, %r93;
	add.s32 	%r111, %r111, 8;
$L__BB0_7:
	and.b32  	%r95, %r5, 6;
	setp.lt.u32 	%p8, %r95, 3;
	@%p8 bra 	$L__BB0_9;
	add.s32 	%r96, %r111, %r39;
	mul.wide.s32 	%rd8, %r96, 4;
	add.s64 	%rd9, %rd1, %rd8;
	ld.global.u32 	%r97, [%rd9];
	add.s32 	%r98, %r97, %r112;
	ld.global.u32 	%r99, [%rd9+4];
	add.s32 	%r100, %r99, %r98;
	ld.global.u32 	%r101, [%rd9+8];
	add.s32 	%r102, %r101, %r100;
	ld.global.u32 	%r103, [%rd9+12];
	add.s32 	%r112, %r103, %r102;
	add.s32 	%r111, %r111, 4;
$L__BB0_9:
	add.s32 	%r104, %r2, %r111;
	add.s32 	%r118, %r104, %r1;
	cvt.u16.u32 	%rs1, %r35;
	and.b16  	%rs2, %rs1, 1;
	mul.wide.u16 	%r105, %rs2, 2;
	neg.s32 	%r117, %r105;
$L__BB0_10:
	.pragma "nounroll";
	mul.wide.s32 	%rd10, %r118, 4;
	add.s64 	%rd11, %rd1, %rd10;
	ld.global.u32 	%r106, [%rd11];
	add.s32 	%r112, %r106, %r112;
	add.s32 	%r118, %r118, 1;
	add.s32 	%r117, %r117, 1;
	setp.ne.s32 	%p9, %r117, 1;
	@%p9 bra 	$L__BB0_10;
$L__BB0_11:
	cvta.to.global.u64 	%rd12, %rd2;
	mul.wide.s32 	%rd13, %r39, 4;
	add.s64 	%rd14, %rd12, %rd13;
	st.global.u32 	[%rd14], %r112;
$L__BB0_12:
	ret;

}


// ===== COMPILED SASS (sm_100) =====

	.target	sm_100

	.elftype	@"ET_EXEC"


//--------------------- .note.nv.tkinfo           --------------------------
	.section	.note.nv.tkinfo,"",@"SHT_NOTE"
	.sectionflags	@"SHF_NOTE_NV_TKINFO"
	.tkinfo
        /*0018*/ 	.word	0x00000002
        /*0030*/ 	.string	""
        /*0030*/ 	.string	"ptxas"
        /*0030*/ 	.string	"Cuda compilation tools, release 13.0, V13.0.88"
        /*0030*/ 	.string	"Build cuda_13.0.r13.0/compiler.36424714_0"
        /*0030*/ 	.string	"-arch sm_100 -m 64 "



//--------------------- .note.nv.cuinfo           --------------------------
	.section	.note.nv.cuinfo,"",@"SHT_NOTE"
	.sectionflags	@"SHF_NOTE_NV_CUINFO"
        /*0018*/ 	.short	0x0002
        /*001a*/ 	.short	0x0064
        /*001c*/ 	.short	0x0082
	.zero		2


//--------------------- .nv.info                  --------------------------
	.section	.nv.info,"",@"SHT_CUDA_INFO"
	.align	4


	//----- nvinfo : EIATTR_REGCOUNT
	.align		4
        /*0000*/ 	.byte	0x04, 0x2f
        /*0002*/ 	.short	(.L_1 - .L_0)
	.align		4
.L_0:
        /*0004*/ 	.word	index@(_Z9stencilV1PiS_ii)
        /*0008*/ 	.word	0x0000001e


	//----- nvinfo : EIATTR_FRAME_SIZE
	.align		4
.L_1:
        /*000c*/ 	.byte	0x04, 0x11
        /*000e*/ 	.short	(.L_3 - .L_2)
	.align		4
.L_2:
        /*0010*/ 	.word	index@(_Z9stencilV1PiS_ii)
        /*0014*/ 	.word	0x00000000


	//----- nvinfo : EIATTR_MIN_STACK_SIZE
	.align		4
.L_3:
        /*0018*/ 	.byte	0x04, 0x12
        /*001a*/ 	.short	(.L_5 - .L_4)
	.align		4
.L_4:
        /*001c*/ 	.word	index@(_Z9stencilV1PiS_ii)
        /*0020*/ 	.word	0x00000000
.L_5:


//--------------------- .nv.compat                --------------------------
	.section	.nv.compat,"",@"SHT_CUDA_COMPAT_INFO"
	.align	4
        /*0000*/ 	.byte	0x02, 0x09, 0x00, 0x00, 0x02, 0x02, 0x01, 0x00, 0x02, 0x05, 0x05, 0x00, 0x03, 0x07, 0x01, 0x01
        /*0010*/ 	.byte	0x02, 0x03, 0x00, 0x00, 0x02, 0x06, 0x01, 0x00, 0x04, 0x0b, 0x08, 0x00, 0x09, 0x00, 0x00, 0x00
        /*0020*/ 	.byte	0x00, 0x00, 0x00, 0x00


//--------------------- .nv.info._Z9stencilV1PiS_ii --------------------------
	.section	.nv.info._Z9stencilV1PiS_ii,"",@"SHT_CUDA_INFO"
	.sectionflags	@""
	.align	4


	//----- nvinfo : EIATTR_CUDA_API_VERSION
	.align		4
        /*0000*/ 	.byte	0x04, 0x37
        /*0002*/ 	.short	(.L_7 - .L_6)
.L_6:
        /*0004*/ 	.word	0x00000082


	//----- nvinfo : EIATTR_KPARAM_INFO
	.align		4
.L_7:
        /*0008*/ 	.byte	0x04, 0x17
        /*000a*/ 	.short	(.L_9 - .L_8)
.L_8:
        /*000c*/ 	.word	0x00000000
        /*0010*/ 	.short	0x0003
        /*0012*/ 	.short	0x0014
        /*0014*/ 	.byte	0x00, 0xf0, 0x11, 0x00


	//----- nvinfo : EIATTR_KPARAM_INFO
	.align		4
.L_9:
        /*0018*/ 	.byte	0x04, 0x17
        /*001a*/ 	.short	(.L_11 - .L_10)
.L_10:
        /*001c*/ 	.word	0x00000000
        /*0020*/ 	.short	0x0002
        /*0022*/ 	.short	0x0010
        /*0024*/ 	.byte	0x00, 0xf0, 0x11, 0x00


	//----- nvinfo : EIATTR_KPARAM_INFO
	.align		4
.L_11:
        /*0028*/ 	.byte	0x04, 0x17
        /*002a*/ 	.short	(.L_13 - .L_12)
.L_12:
        /*002c*/ 	.word	0x00000000
        /*0030*/ 	.short	0x0001
        /*0032*/ 	.short	0x0008
        /*0034*/ 	.byte	0x00, 0xf5, 0x21, 0x00


	//----- nvinfo : EIATTR_KPARAM_INFO
	.align		4
.L_13:
        /*0038*/ 	.byte	0x04, 0x17
        /*003a*/ 	.short	(.L_15 - .L_14)
.L_14:
        /*003c*/ 	.word	0x00000000
        /*0040*/ 	.short	0x0000
        /*0042*/ 	.short	0x0000
        /*0044*/ 	.byte	0x00, 0xf5, 0x21, 0x00


	//----- nvinfo : EIATTR_SPARSE_MMA_MASK
	.align		4
.L_15:
        /*0048*/ 	.byte	0x03, 0x50
        /*004a*/ 	.short	0x0000


	//----- nvinfo : EIATTR_MAXREG_COUNT
	.align		4
        /*004c*/ 	.byte	0x03, 0x1b
        /*004e*/ 	.short	0x00ff


	//----- nvinfo : EIATTR_MERCURY_ISA_VERSION
	.align		4
        /*0050*/ 	.byte	0x03, 0x5f
        /*0052*/ 	.short	0x0101


	//----- nvinfo : EIATTR_VRC_CTA_INIT_COUNT
	.align		4
        /*0054*/ 	.byte	0x02, 0x4a
	.zero		1
	.zero		1


	//----- nvinfo : EIATTR_EXIT_INSTR_OFFSETS
	.align		4
        /*0058*/ 	.byte	0x04, 0x1c
        /*005a*/ 	.short	(.L_17 - .L_16)


	//   ....[0]....
.L_16:
        /*005c*/ 	.word	0x000000a0


	//   ....[1]....
        /*0060*/ 	.word	0x00000640


	//----- nvinfo : EIATTR_CBANK_PARAM_SIZE
	.align		4
.L_17:
        /*0064*/ 	.byte	0x03, 0x19
        /*0066*/ 	.short	0x0018


	//----- nvinfo : EIATTR_PARAM_CBANK
	.align		4
        /*0068*/ 	.byte	0x04, 0x0a
        /*006a*/ 	.short	(.L_19 - .L_18)
	.align		4
.L_18:
        /*006c*/ 	.word	index@(.nv.constant0._Z9stencilV1PiS_ii)
        /*0070*/ 	.short	0x0380
        /*0072*/ 	.short	0x0018


	//----- nvinfo : EIATTR_SW_WAR
	.align		4
.L_19:
        /*0074*/ 	.byte	0x04, 0x36
        /*0076*/ 	.short	(.L_21 - .L_20)
.L_20:
        /*0078*/ 	.word	0x00000008
.L_21:


//--------------------- .nv.callgraph             --------------------------
	.section	.nv.callgraph,"",@"SHT_CUDA_CALLGRAPH"
	.align	4
	.sectionentsize	8
	.align		4
        /*0000*/ 	.word	0x00000000
	.align		4
        /*0004*/ 	.word	0xffffffff
	.align		4
        /*0008*/ 	.word	0x00000000
	.align		4
        /*000c*/ 	.word	0xfffffffe
	.align		4
        /*0010*/ 	.word	0x00000000
	.align		4
        /*0014*/ 	.word	0xfffffffd
	.align		4
        /*0018*/ 	.word	0x00000000
	.align		4
        /*001c*/ 	.word	0xfffffffc


//--------------------- .text._Z9stencilV1PiS_ii  --------------------------
	.section	.text._Z9stencilV1PiS_ii,"ax",@progbits
	.align	128
        .global         _Z9stencilV1PiS_ii
        .type           _Z9stencilV1PiS_ii,@function
        .size           _Z9stencilV1PiS_ii,(.L_x_5 - _Z9stencilV1PiS_ii)
        .other          _Z9stencilV1PiS_ii,@"STO_CUDA_ENTRY STV_DEFAULT"
_Z9stencilV1PiS_ii:
.text._Z9stencilV1PiS_ii:
[----:B------:R-:W-:Y:S01]  /*0000*/  LDC R1, c[0x0][0x37c] ;  /* 0x0000df00ff017b82 */ /* 0x000fe20000000800 */
[----:B------:R-:W0:Y:S07]  /*0010*/  S2R R7, SR_TID.X ;  /* 0x0000000000077919 */ /* 0x000e2e0000002100 */
[----:B------:R-:W1:Y:S01]  /*0020*/  S2UR UR5, SR_CTAID.X ;  /* 0x00000000000579c3 */ /* 0x000e620000002500 */
[----:B------:R-:W1:Y:S07]  /*0030*/  LDCU UR4, c[0x0][0x360] ;  /* 0x00006c00ff0477ac */ /* 0x000e6e0008000800 */
[----:B------:R-:W2:Y:S01]  /*0040*/  LDC.64 R4, c[0x0][0x390] ;  /* 0x0000e400ff047b82 */ /* 0x000ea20000000a00 */
[----:B-1----:R-:W-:-:S06]  /*0050*/  UIMAD UR4, UR4, UR5, URZ ;  /* 0x00000005040472a4 */ /* 0x002fcc000f8e02ff */
[----:B0-----:R-:W-:Y:S02]  /*0060*/  VIADD R6, R7, UR4 ;  /* 0x0000000407067c36 */ /* 0x001fe40008000000 */
[----:B--2---:R-:W-:-:S05]  /*0070*/  IMAD.IADD R3, R4, 0x1, -R5 ;  /* 0x0000000104037824 */ /* 0x004fca00078e0a05 */
[----:B------:R-:W-:-:S04]  /*0080*/  ISETP.GE.AND P0, PT, R6, R3, PT ;  /* 0x000000030600720c */ /* 0x000fc80003f06270 */
[----:B------:R-:W-:-:S13]  /*0090*/  ISETP.LT.OR P0, PT, R6, R5, P0 ;  /* 0x000000050600720c */ /* 0x000fda0000701670 */
[----:B------:R-:W-:Y:S05]  /*00a0*/  @P0 EXIT ;  /* 0x000000000000094d */ /* 0x000fea0003800000 */
[----:B------:R-:W-:Y:S01]  /*00b0*/  ISETP.GE.AND P0, PT, R5, RZ, PT ;  /* 0x000000ff0500720c */ /* 0x000fe20003f06270 */
[----:B------:R-:W0:Y:S01]  /*00c0*/  LDCU.64 UR6, c[0x0][0x358] ;  /* 0x00006b00ff0677ac */ /* 0x000e220008000a00 */
[----:B------:R-:W-:-:S11]  /*00d0*/  IMAD.MOV.U32 R0, RZ, RZ, RZ ;  /* 0x000000ffff007224 */ /* 0x000fd600078e00ff */
[----:B------:R-:W-:Y:S05]  /*00e0*/  @!P0 BRA `(.L_x_0) ;  /* 0x0000000400488947 */ /* 0x000fea0003800000 */
[----:B------:R-:W1:Y:S01]  /*00f0*/  LDC.64 R2, c[0x0][0x380] ;  /* 0x0000e000ff027b82 */ /* 0x000e620000000a00 */
[C---:B------:R-:W-:Y:S01]  /*0100*/  ISETP.GE.U32.AND P1, PT, R5.reuse, 0x8, PT ;  /* 0x000000080500780c */ /* 0x040fe20003f26070 */
[----:B------:R-:W-:Y:S02]  /*0110*/  IMAD.SHL.U32 R8, R5, 0x2, RZ ;  /* 0x0000000205087824 */ /* 0x000fe400078e00ff */
[----:B------:R-:W-:-:S03]  /*0120*/  IMAD.MOV R9, RZ, RZ, -R5 ;  /* 0x000000ffff097224 */ /* 0x000fc600078e0a05 */
[----:B------:R-:W-:-:S04]  /*0130*/  LOP3.LUT R0, R8, 0xe, RZ, 0xc0, !PT ;  /* 0x0000000e08007812 */ /* 0x000fc800078ec0ff */
[----:B------:R-:W-:Y:S01]  /*0140*/  ISETP.GE.U32.AND P0, PT, R0, 0x7, PT ;  /* 0x000000070000780c */ /* 0x000fe20003f06070 */
[----:B------:R-:W-:Y:S02]  /*0150*/  IMAD.MOV.U32 R0, RZ, RZ, RZ ;  /* 0x000000ffff007224 */ /* 0x000fe400078e00ff */
[----:B------:R-:W-:Y:S10]  /*0160*/  @!P1 BRA `(.L_x_1) ;  /* 0x0000000000909947 */ /* 0x000ff40003800000 */
[----:B------:R-:W-:Y:S02]  /*0170*/  VIADD R0, R8, 0x1 ;  /* 0x0000000108007836 */ /* 0x000fe40000000000 */
[----:B------:R-:W-:-:S03]  /*0180*/  IMAD.IADD R10, R6, 0x1, -R5 ;  /* 0x00000001060a7824 */ /* 0x000fc600078e0a05 */
[----:B------:R-:W-:Y:S01]  /*0190*/  LOP3.LUT R11, R0, 0xfffffff0, RZ, 0xc0, !PT ;  /* 0xfffffff0000b7812 */ /* 0x000fe200078ec0ff */
[----:B------:R-:W-:-:S04]  /*01a0*/  IMAD.MOV.U32 R0, RZ, RZ, RZ ;  /* 0x000000ffff007224 */ /* 0x000fc800078e00ff */
[----:B------:R-:W-:-:S07]  /*01b0*/  IMAD.MOV R11, RZ, RZ, -R11 ;  /* 0x000000ffff0b7224 */ /* 0x000fce00078e0a0b */
.L_x_2:
[----:B------:R-:W2:Y:S02]  /*01c0*/  LDC.64 R4, c[0x0][0x380] ;  /* 0x0000e000ff047b82 */ /* 0x000ea40000000a00 */
[----:B--2---:R-:W-:-:S05]  /*01d0*/  IMAD.WIDE R4, R10, 0x4, R4 ;  /* 0x000000040a047825 */ /* 0x004fca00078e0204 */
[----:B0-----:R-:W2:Y:S04]  /*01e0*/  LDG.E R23, desc[UR6][R4.64] ;  /* 0x0000000604177981 */ /* 0x001ea8000c1e1900 */
[----:B------:R-:W2:Y:S04]  /*01f0*/  LDG.E R22, desc[UR6][R4.64+0x4] ;  /* 0x0000040604167981 */ /* 0x000ea8000c1e1900 */
[----:B------:R-:W3:Y:S04]  /*0200*/  LDG.E R25, desc[UR6][R4.64+0x8] ;  /* 0x0000080604197981 */ /* 0x000ee8000c1e1900 */
[----:B------:R-:W3:Y:S04]  /*0210*/  LDG.E R24, desc[UR6][R4.64+0xc] ;  /* 0x00000c0604187981 */ /* 0x000ee8000c1e1900 */
[----:B------:R-:W4:Y:S04]  /*0220*/  LDG.E R27, desc[UR6][R4.64+0x10] ;  /* 0x00001006041b7981 */ /* 0x000f28000c1e1900 */
[----:B------:R-:W4:Y:S04]  /*0230*/  LDG.E R26, desc[UR6][R4.64+0x14] ;  /* 0x00001406041a7981 */ /* 0x000f28000c1e1900 */
[----:B------:R-:W5:Y:S04]  /*0240*/  LDG.E R20, desc[UR6][R4.64+0x18] ;  /* 0x0000180604147981 */ /* 0x000f68000c1e1900 */
        /* <DEDUP_REMOVED lines=8> */
[----:B------:R-:W5:Y:S01]  /*02d0*/  LDG.E R21, desc[UR6][R4.64+0x3c] ;  /* 0x00003c0604157981 */ /* 0x000f62000c1e1900 */
[----:B------:R-:W-:-:S02]  /*02e0*/  VIADD R11, R11, 0x10 ;  /* 0x000000100b0b7836 */ /* 0x000fc40000000000 */
[----:B------:R-:W-:Y:S02]  /*02f0*/  VIADD R9, R9, 0x10 ;  /* 0x0000001009097836 */ /* 0x000fe40000000000 */
[----:B------:R-:W-:Y:S01]  /*0300*/  VIADD R10, R10, 0x10 ;  /* 0x000000100a0a7836 */ /* 0x000fe20000000000 */
[----:B------:R-:W-:Y:S02]  /*0310*/  ISETP.NE.AND P1, PT, R11, RZ, PT ;  /* 0x000000ff0b00720c */ /* 0x000fe40003f25270 */
[----:B--2---:R-:W-:-:S04]  /*0320*/  IADD3 R22, PT, PT, R22, R23, R0 ;  /* 0x0000001716167210 */ /* 0x004fc80007ffe000 */
[----:B---3--:R-:W-:-:S04]  /*0330*/  IADD3 R22, PT, PT, R24, R25, R22 ;  /* 0x0000001918167210 */ /* 0x008fc80007ffe016 */
[----:B----4-:R-:W-:-:S04]  /*0340*/  IADD3 R22, PT, PT, R26, R27, R22 ;  /* 0x0000001b1a167210 */ /* 0x010fc80007ffe016 */
[----:B-----5:R-:W-:-:S04]  /*0350*/  IADD3 R19, PT, PT, R19, R20, R22 ;  /* 0x0000001413137210 */ /* 0x020fc80007ffe016 */
[----:B------:R-:W-:-:S04]  /*0360*/  IADD3 R17, PT, PT, R17, R18, R19 ;  /* 0x0000001211117210 */ /* 0x000fc80007ffe013 */
[----:B------:R-:W-:-:S04]  /*0370*/  IADD3 R15, PT, PT, R15, R16, R17 ;  /* 0x000000100f0f7210 */ /* 0x000fc80007ffe011 */
[----:B------:R-:W-:-:S04]  /*0380*/  IADD3 R13, PT, PT, R13, R14, R15 ;  /* 0x0000000e0d0d7210 */ /* 0x000fc80007ffe00f */
[----:B------:R-:W-:Y:S01]  /*0390*/  IADD3 R0, PT, PT, R21, R12, R13 ;  /* 0x0000000c15007210 */ /* 0x000fe20007ffe00d */
[----:B------:R-:W-:Y:S06]  /*03a0*/  @P1 BRA `(.L_x_2) ;  /* 0xfffffffc00841947 */ /* 0x000fec000383ffff */
.L_x_1:
[----:B------:R-:W-:Y:S01]  /*03b0*/  LOP3.LUT R8, R8, 0x6, RZ, 0xc0, !PT ;  /* 0x0000000608087812 */ /* 0x000fe200078ec0ff */
[----:B------:R-:W-:-:S03]  /*03c0*/  @P0 IMAD.IADD R11, R6, 0x1, R9 ;  /* 0x00000001060b0824 */ /* 0x000fc600078e0209 */
[----:B------:R-:W-:Y:S01]  /*03d0*/  ISETP.GE.U32.AND P1, PT, R8, 0x3, PT ;  /* 0x000000030800780c */ /* 0x000fe20003f26070 */
[----:B-1----:R-:W-:-:S05]  /*03e0*/  @P0 IMAD.WIDE R10, R11, 0x4, R2 ;  /* 0x000000040b0a0825 */ /* 0x002fca00078e0202 */
[----:B0-----:R-:W2:Y:S01]  /*03f0*/  @P0 LDG.E R13, desc[UR6][R10.64] ;  /* 0x000000060a0d0981 */ /* 0x001ea2000c1e1900 */
[----:B------:R-:W-:-:S03]  /*0400*/  @P0 VIADD R9, R9, 0x8 ;  /* 0x0000000809090836 */ /* 0x000fc60000000000 */
[----:B------:R-:W2:Y:S04]  /*0410*/  @P0 LDG.E R8, desc[UR6][R10.64+0x4] ;  /* 0x000004060a080981 */ /* 0x000ea8000c1e1900 */
[----:B------:R-:W3:Y:S01]  /*0420*/  @P0 LDG.E R15, desc[UR6][R10.64+0x8] ;  /* 0x000008060a0f0981 */ /* 0x000ee2000c1e1900 */
[----:B------:R-:W-:-:S03]  /*0430*/  @P1 IMAD.IADD R5, R6, 0x1, R9 ;  /* 0x0000000106051824 */ /* 0x000fc600078e0209 */
[----:B------:R-:W3:Y:S01]  /*0440*/  @P0 LDG.E R12, desc[UR6][R10.64+0xc] ;  /* 0x00000c060a0c0981 */ /* 0x000ee2000c1e1900 */
[----:B------:R-:W-:-:S03]  /*0450*/  @P1 IMAD.WIDE R4, R5, 0x4, R2 ;  /* 0x0000000405041825 */ /* 0x000fc600078e0202 */
[----:B------:R-:W4:Y:S04]  /*0460*/  @P0 LDG.E R17, desc[UR6][R10.64+0x10] ;  /* 0x000010060a110981 */ /* 0x000f28000c1e1900 */
[----:B------:R-:W4:Y:S04]  /*0470*/  @P0 LDG.E R14, desc[UR6][R10.64+0x14] ;  /* 0x000014060a0e0981 */ /* 0x000f28000c1e1900 */
[----:B------:R-:W5:Y:S04]  /*0480*/  @P0 LDG.E R19, desc[UR6][R10.64+0x18] ;  /* 0x000018060a130981 */ /* 0x000f68000c1e1900 */
[----:B------:R-:W5:Y:S04]  /*0490*/  @P0 LDG.E R16, desc[UR6][R10.64+0x1c] ;  /* 0x00001c060a100981 */ /* 0x000f68000c1e1900 */
[----:B------:R-:W5:Y:S04]  /*04a0*/  @P1 LDG.E R21, desc[UR6][R4.64] ;  /* 0x0000000604151981 */ /* 0x000f68000c1e1900 */
[----:B------:R-:W5:Y:S04]  /*04b0*/  @P1 LDG.E R18, desc[UR6][R4.64+0x4] ;  /* 0x0000040604121981 */ /* 0x000f68000c1e1900 */
[----:B------:R-:W5:Y:S04]  /*04c0*/  @P1 LDG.E R23, desc[UR6][R4.64+0x8] ;  /* 0x0000080604171981 */ /* 0x000f68000c1e1900 */
[----:B------:R-:W5:Y:S01]  /*04d0*/  @P1 LDG.E R20, desc[UR6][R4.64+0xc] ;  /* 0x00000c0604141981 */ /* 0x000f62000c1e1900 */
[----:B------:R-:W0:Y:S01]  /*04e0*/  LDCU.U16 UR5, c[0x0][0x394] ;  /* 0x00007280ff0577ac */ /* 0x000e220008000400 */
[----:B------:R-:W-:-:S05]  /*04f0*/  @P1 VIADD R9, R9, 0x4 ;  /* 0x0000000409091836 */ /* 0x000fca0000000000 */
[----:B------:R-:W-:Y:S01]  /*0500*/  IADD3 R7, PT, PT, R7, UR4, R9 ;  /* 0x0000000407077c10 */ /* 0x000fe2000fffe009 */
[----:B0-----:R-:W-:-:S04]  /*0510*/  USHF.L.U32 UR5, UR5, 0x1, URZ ;  /* 0x0000000105057899 */ /* 0x001fc800080006ff */
[----:B------:R-:W-:-:S04]  /*0520*/  ULOP3.LUT UR5, UR5, 0x2, URZ, 0xe2, !UPT ;  /* 0x0000000205057892 */ /* 0x000fc8000f8ee2ff */
[----:B------:R-:W-:Y:S01]  /*0530*/  UIADD3 UR5, UPT, UPT, -UR5, URZ, URZ ;  /* 0x000000ff05057290 */ /* 0x000fe2000fffe1ff */
[----:B--2---:R-:W-:-:S04]  /*0540*/  @P0 IADD3 R8, PT, PT, R8, R13, R0 ;  /* 0x0000000d08080210 */ /* 0x004fc80007ffe000 */
[----:B---3--:R-:W-:-:S04]  /*0550*/  @P0 IADD3 R8, PT, PT, R12, R15, R8 ;  /* 0x0000000f0c080210 */ /* 0x008fc80007ffe008 */
[----:B----4-:R-:W-:-:S04]  /*0560*/  @P0 IADD3 R8, PT, PT, R14, R17, R8 ;  /* 0x000000110e080210 */ /* 0x010fc80007ffe008 */
[----:B-----5:R-:W-:-:S04]  /*0570*/  @P0 IADD3 R0, PT, PT, R16, R19, R8 ;  /* 0x0000001310000210 */ /* 0x020fc80007ffe008 */
[----:B------:R-:W-:-:S04]  /*0580*/  @P1 IADD3 R18, PT, PT, R18, R21, R0 ;  /* 0x0000001512121210 */ /* 0x000fc80007ffe000 */
[----:B------:R-:W-:-:S07]  /*0590*/  @P1 IADD3 R0, PT, PT, R20, R23, R18 ;  /* 0x0000001714001210 */ /* 0x000fce0007ffe012 */
.L_x_3:
[----:B------:R-:W-:-:S06]  /*05a0*/  IMAD.WIDE R4, R7, 0x4, R2 ;  /* 0x0000000407047825 */ /* 0x000fcc00078e0202 */
[----:B------:R-:W2:Y:S01]  /*05b0*/  LDG.E R5, desc[UR6][R4.64] ;  /* 0x0000000604057981 */ /* 0x000ea2000c1e1900 */
[----:B------:R-:W-:Y:S01]  /*05c0*/  UIADD3 UR5, UPT, UPT, UR5, 0x1, URZ ;  /* 0x0000000105057890 */ /* 0x000fe2000fffe0ff */
[----:B------:R-:W-:-:S03]  /*05d0*/  VIADD R7, R7, 0x1 ;  /* 0x0000000107077836 */ /* 0x000fc60000000000 */
[----:B------:R-:W-:Y:S01]  /*05e0*/  UISETP.NE.AND UP0, UPT, UR5, 0x1, UPT ;  /* 0x000000010500788c */ /* 0x000fe2000bf05270 */
[----:B--2---:R-:W-:-:S08]  /*05f0*/  IMAD.IADD R0, R5, 0x1, R0 ;  /* 0x0000000105007824 */ /* 0x004fd000078e0200 */
[----:B------:R-:W-:Y:S05]  /*0600*/  BRA.U UP0, `(.L_x_3) ;  /* 0xfffffffd00e47547 */ /* 0x000fea000b83ffff */
.L_x_0:
[----:B------:R-:W1:Y:S02]  /*0610*/  LDC.64 R2, c[0x0][0x388] ;  /* 0x0000e200ff027b82 */ /* 0x000e640000000a00 */
[----:B-1----:R-:W-:-:S05]  /*0620*/  IMAD.WIDE R6, R6, 0x4, R2 ;  /* 0x0000000406067825 */ /* 0x002fca00078e0202 */
[----:B0-----:R-:W-:Y:S01]  /*0630*/  STG.E desc[UR6][R6.64], R0 ;  /* 0x0000000006007986 */ /* 0x001fe2000c101906 */
[----:B------:R-:W-:Y:S05]  /*0640*/  EXIT ;  /* 0x000000000000794d */ /* 0x000fea0003800000 */
.L_x_4:
[----:B------:R-:W-:-:S00]  /*0650*/  BRA `(.L_x_4) ;  /* 0xfffffffc00fc7947 */ /* 0x000fc0000383ffff */
[----:B------:R-:W-:-:S00]  /*0660*/  NOP ;  /* 0x0000000000007918 */ /* 0x000fc00000000000 */
        /* <DEDUP_REMOVED lines=9> */
.L_x_5:


//--------------------- .nv.shared.reserved.0     --------------------------
	.section	.nv.shared.reserved.0,"aw",@nobits
	.weak		__nv_reservedSMEM_offset_0_alias
	.size		__nv_reservedSMEM_offset_0_alias, 0, 64
	.other		__nv_reservedSMEM_offset_0_alias,@"STO_CUDA_RESERVED_SHARED STV_DEFAULT"
__nv_reservedSMEM_offset_0_alias:
	.zero		0
	.zero		64


//--------------------- .nv.constant0._Z9stencilV1PiS_ii --------------------------
	.section	.nv.constant0._Z9stencilV1PiS_ii,"a",@progbits
	.sectionflags	@""
	.align	4
.nv.constant0._Z9stencilV1PiS_ii:
	.zero		920


//--------------------- SYMBOLS --------------------------

	.type		.nv.reservedSmem.offset0,@object
	.size		.nv.reservedSmem.offset0,0x4
